//
// Generated by NVIDIA NVVM Compiler
//
// Compiler Build ID: CL-36424714
// Cuda compilation tools, release 13.0, V13.0.88
// Based on NVVM 20.0.0
//

.version 9.0
.target sm_100
.address_size 64

	// .globl	_Z9addArraysv

.visible .entry _Z9addArraysv()
{


	ret;

}


// ===== COMPILED SASS (sm_100) =====

	.target	sm_100

	.elftype	@"ET_EXEC"


//--------------------- .note.nv.tkinfo           --------------------------
	.section	.note.nv.tkinfo,"",@"SHT_NOTE"
	.sectionflags	@"SHF_NOTE_NV_TKINFO"
	.tkinfo
        /*0018*/ 	.word	0x00000002
        /*0030*/ 	.string	""
        /*0030*/ 	.string	"ptxas"
        /*0030*/ 	.string	"Cuda compilation tools, release 13.0, V13.0.88"
        /*0030*/ 	.string	"Build cuda_13.0.r13.0/compiler.36424714_0"
        /*0030*/ 	.string	"-arch sm_100 -m 64 "



//--------------------- .note.nv.cuinfo           --------------------------
	.section	.note.nv.cuinfo,"",@"SHT_NOTE"
	.sectionflags	@"SHF_NOTE_NV_CUINFO"
        /*0018*/ 	.short	0x0002
        /*001a*/ 	.short	0x0064
        /*001c*/ 	.short	0x0082
	.zero		2


//--------------------- .nv.info                  --------------------------
	.section	.nv.info,"",@"SHT_CUDA_INFO"
	.align	4


	//----- nvinfo : EIATTR_REGCOUNT
	.align		4
        /*0000*/ 	.byte	0x04, 0x2f
        /*0002*/ 	.short	(.L_1 - .L_0)
	.align		4
.L_0:
        /*0004*/ 	.word	index@(_Z9addArraysv)
        /*0008*/ 	.word	0x00000004


	//----- nvinfo : EIATTR_FRAME_SIZE
	.align		4
.L_1:
        /*000c*/ 	.byte	0x04, 0x11
        /*000e*/ 	.short	(.L_3 - .L_2)
	.align		4
.L_2:
        /*0010*/ 	.word	index@(_Z9addArraysv)
        /*0014*/ 	.word	0x00000000


	//----- nvinfo : EIATTR_MIN_STACK_SIZE
	.align		4
.L_3:
        /*0018*/ 	.byte	0x04, 0x12
        /*001a*/ 	.short	(.L_5 - .L_4)
	.align		4
.L_4:
        /*001c*/ 	.word	index@(_Z9addArraysv)
        /*0020*/ 	.word	0x00000000
.L_5:


//--------------------- .nv.compat                --------------------------
	.section	.nv.compat,"",@"SHT_CUDA_COMPAT_INFO"
	.align	4
        /*0000*/ 	.byte	0x02, 0x09, 0x00, 0x00, 0x02, 0x02, 0x01, 0x00, 0x02, 0x05, 0x05, 0x00, 0x03, 0x07, 0x01, 0x01
        /*0010*/ 	.byte	0x02, 0x03, 0x00, 0x00, 0x02, 0x06, 0x01, 0x00, 0x04, 0x0b, 0x08, 0x00, 0x09, 0x00, 0x00, 0x00
        /*0020*/ 	.byte	0x00, 0x00, 0x00, 0x00


//--------------------- .nv.info._Z9addArraysv    --------------------------
	.section	.nv.info._Z9addArraysv,"",@"SHT_CUDA_INFO"
	.sectionflags	@""
	.align	4


	//----- nvinfo : EIATTR_CUDA_API_VERSION
	.align		4
        /*0000*/ 	.byte	0x04, 0x37
        /*0002*/ 	.short	(.L_7 - .L_6)
.L_6:
        /*0004*/ 	.word	0x00000082


	//----- nvinfo : EIATTR_SPARSE_MMA_MASK
	.align		4
.L_7:
        /*0008*/ 	.byte	0x03, 0x50
        /*000a*/ 	.short	0x0000


	//----- nvinfo : EIATTR_MAXREG_COUNT
	.align		4
        /*000c*/ 	.byte	0x03, 0x1b
        /*000e*/ 	.short	0x00ff


	//----- nvinfo : EIATTR_MERCURY_ISA_VERSION
	.align		4
        /*0010*/ 	.byte	0x03, 0x5f
        /*0012*/ 	.short	0x0101


	//----- nvinfo : EIATTR_VRC_CTA_INIT_COUNT
	.align		4
        /*0014*/ 	.byte	0x02, 0x4a
	.zero		1
	.zero		1


	//----- nvinfo : EIATTR_EXIT_INSTR_OFFSETS
	.align		4
        /*0018*/ 	.byte	0x04, 0x1c
        /*001a*/ 	.short	(.L_9 - .L_8)


	//   ....[0]....
.L_8:
        /*001c*/ 	.word	0x00000010


	//----- nvinfo : EIATTR_SW_WAR
	.align		4
.L_9:
        /*0020*/ 	.byte	0x04, 0x36
        /*0022*/ 	.short	(.L_11 - .L_10)
.L_10:
        /*0024*/ 	.word	0x00000008
.L_11:


//--------------------- .nv.callgraph             --------------------------
	.section	.nv.callgraph,"",@"SHT_CUDA_CALLGRAPH"
	.align	4
	.sectionentsize	8
	.align		4
        /*0000*/ 	.word	0x00000000
	.align		4
        /*0004*/ 	.word	0xffffffff
	.align		4
        /*0008*/ 	.word	0x00000000
	.align		4
        /*000c*/ 	.word	0xfffffffe
	.align		4
        /*0010*/ 	.word	0x00000000
	.align		4
        /*0014*/ 	.word	0xfffffffd
	.align		4
        /*0018*/ 	.word	0x00000000
	.align		4
        /*001c*/ 	.word	0xfffffffc


//--------------------- .text._Z9addArraysv       --------------------------
	.section	.text._Z9addArraysv,"ax",@progbits
	.align	128
        .global         _Z9addArraysv
        .type           _Z9addArraysv,@function
        .size           _Z9addArraysv,(.L_x_1 - _Z9addArraysv)
        .other          _Z9addArraysv,@"STO_CUDA_ENTRY STV_DEFAULT"
_Z9addArraysv:
.text._Z9addArraysv:
[----:B------:R-:W-:Y:S01]  /*0000*/  LDC R1, c[0x0][0x37c] ;  /* 0x0000df00ff017b82 */ /* 0x000fe20000000800 */
[----:B------:R-:W-:Y:S05]  /*0010*/  EXIT ;  /* 0x000000000000794d */ /* 0x000fea0003800000 */
.L_x_0:
[----:B------:R-:W-:-:S00]  /*0020*/  BRA `(.L_x_0) ;  /* 0xfffffffc00fc7947 */ /* 0x000fc0000383ffff */
[----:B------:R-:W-:-:S00]  /*0030*/  NOP ;  /* 0x0000000000007918 */ /* 0x000fc00000000000 */
        /* <DEDUP_REMOVED lines=12> */
.L_x_1:


//--------------------- .nv.shared.reserved.0     --------------------------
	.section	.nv.shared.reserved.0,"aw",@nobits
	.weak		__nv_reservedSMEM_offset_0_alias
	.size		__nv_reservedSMEM_offset_0_alias, 0, 64
	.other		__nv_reservedSMEM_offset_0_alias,@"STO_CUDA_RESERVED_SHARED STV_DEFAULT"
__nv_reservedSMEM_offset_0_alias:
	.zero		0
	.zero		64


//--------------------- .nv.constant0._Z9addArraysv --------------------------
	.section	.nv.constant0._Z9addArraysv,"a",@progbits
	.sectionflags	@""
	.align	4
.nv.constant0._Z9addArraysv:
	.zero		896


//--------------------- SYMBOLS --------------------------

	.type		.nv.reservedSmem.offset0,@object
	.size		.nv.reservedSmem.offset0,0x4
